//
// Generated by NVIDIA NVVM Compiler
//
// Compiler Build ID: CL-36424714
// Cuda compilation tools, release 13.0, V13.0.88
// Based on NVVM 20.0.0
//

.version 9.0
.target sm_100
.address_size 64

	// .globl	default_function_kernel

.visible .entry default_function_kernel(
	.param .u64 .ptr .align 1 default_function_kernel_param_0,
	.param .u64 .ptr .align 1 default_function_kernel_param_1
)
.maxntid 12
{
	.reg .b32 	%r<4>;
	.reg .b32 	%f<2>;
	.reg .b64 	%rd<8>;

	ld.param.u64 	%rd1, [default_function_kernel_param_0];
	ld.param.u64 	%rd2, [default_function_kernel_param_1];
	cvta.to.global.u64 	%rd3, %rd2;
	cvta.to.global.u64 	%rd4, %rd1;
	mov.u32 	%r1, %ctaid.x;
	mov.u32 	%r2, %tid.x;
	mad.lo.s32 	%r3, %r1, 12, %r2;
	mul.wide.u32 	%rd5, %r3, 4;
	add.s64 	%rd6, %rd4, %rd5;
	ld.global.nc.f32 	%f1, [%rd6];
	add.s64 	%rd7, %rd3, %rd5;
	st.global.f32 	[%rd7], %f1;
	ret;

}


// ===== COMPILED SASS (sm_100) =====

	.target	sm_100

	.elftype	@"ET_EXEC"


//--------------------- .note.nv.tkinfo           --------------------------
	.section	.note.nv.tkinfo,"",@"SHT_NOTE"
	.sectionflags	@"SHF_NOTE_NV_TKINFO"
	.tkinfo
        /*0018*/ 	.word	0x00000002
        /*0030*/ 	.string	""
        /*0030*/ 	.string	"ptxas"
        /*0030*/ 	.string	"Cuda compilation tools, release 13.0, V13.0.88"
        /*0030*/ 	.string	"Build cuda_13.0.r13.0/compiler.36424714_0"
        /*0030*/ 	.string	"-arch sm_100 -m 64 "



//--------------------- .note.nv.cuinfo           --------------------------
	.section	.note.nv.cuinfo,"",@"SHT_NOTE"
	.sectionflags	@"SHF_NOTE_NV_CUINFO"
        /*0018*/ 	.short	0x0002
        /*001a*/ 	.short	0x0064
        /*001c*/ 	.short	0x0082
	.zero		2


//--------------------- .nv.info                  --------------------------
	.section	.nv.info,"",@"SHT_CUDA_INFO"
	.align	4


	//----- nvinfo : EIATTR_REGCOUNT
	.align		4
        /*0000*/ 	.byte	0x04, 0x2f
        /*0002*/ 	.short	(.L_1 - .L_0)
	.align		4
.L_0:
        /*0004*/ 	.word	index@(default_function_kernel)
        /*0008*/ 	.word	0x0000000a


	//----- nvinfo : EIATTR_FRAME_SIZE
	.align		4
.L_1:
        /*000c*/ 	.byte	0x04, 0x11
        /*000e*/ 	.short	(.L_3 - .L_2)
	.align		4
.L_2:
        /*0010*/ 	.word	index@(default_function_kernel)
        /*0014*/ 	.word	0x00000000


	//----- nvinfo : EIATTR_MIN_STACK_SIZE
	.align		4
.L_3:
        /*0018*/ 	.byte	0x04, 0x12
        /*001a*/ 	.short	(.L_5 - .L_4)
	.align		4
.L_4:
        /*001c*/ 	.word	index@(default_function_kernel)
        /*0020*/ 	.word	0x00000000
.L_5:


//--------------------- .nv.compat                --------------------------
	.section	.nv.compat,"",@"SHT_CUDA_COMPAT_INFO"
	.align	4
        /*0000*/ 	.byte	0x02, 0x09, 0x00, 0x00, 0x02, 0x02, 0x01, 0x00, 0x02, 0x05, 0x05, 0x00, 0x03, 0x07, 0x01, 0x01
        /*0010*/ 	.byte	0x02, 0x03, 0x00, 0x00, 0x02, 0x06, 0x01, 0x00, 0x04, 0x0b, 0x08, 0x00, 0x09, 0x00, 0x00, 0x00
        /*0020*/ 	.byte	0x00, 0x00, 0x00, 0x00


//--------------------- .nv.info.default_function_kernel --------------------------
	.section	.nv.info.default_function_kernel,"",@"SHT_CUDA_INFO"
	.sectionflags	@""
	.align	4


	//----- nvinfo : EIATTR_CUDA_API_VERSION
	.align		4
        /*0000*/ 	.byte	0x04, 0x37
        /*0002*/ 	.short	(.L_7 - .L_6)
.L_6:
        /*0004*/ 	.word	0x00000082


	//----- nvinfo : EIATTR_KPARAM_INFO
	.align		4
.L_7:
        /*0008*/ 	.byte	0x04, 0x17
        /*000a*/ 	.short	(.L_9 - .L_8)
.L_8:
        /*000c*/ 	.word	0x00000000
        /*0010*/ 	.short	0x0001
        /*0012*/ 	.short	0x0008
        /*0014*/ 	.byte	0x00, 0xf5, 0x21, 0x00


	//----- nvinfo : EIATTR_KPARAM_INFO
	.align		4
.L_9:
        /*0018*/ 	.byte	0x04, 0x17
        /*001a*/ 	.short	(.L_11 - .L_10)
.L_10:
        /*001c*/ 	.word	0x00000000
        /*0020*/ 	.short	0x0000
        /*0022*/ 	.short	0x0000
        /*0024*/ 	.byte	0x00, 0xf5, 0x21, 0x00


	//----- nvinfo : EIATTR_SPARSE_MMA_MASK
	.align		4
.L_11:
        /*0028*/ 	.byte	0x03, 0x50
        /*002a*/ 	.short	0x0000


	//----- nvinfo : EIATTR_MAXREG_COUNT
	.align		4
        /*002c*/ 	.byte	0x03, 0x1b
        /*002e*/ 	.short	0x00ff


	//----- nvinfo : EIATTR_MERCURY_ISA_VERSION
	.align		4
        /*0030*/ 	.byte	0x03, 0x5f
        /*0032*/ 	.short	0x0101


	//----- nvinfo : EIATTR_VRC_CTA_INIT_COUNT
	.align		4
        /*0034*/ 	.byte	0x02, 0x4a
	.zero		1
	.zero		1


	//----- nvinfo : EIATTR_EXIT_INSTR_OFFSETS
	.align		4
        /*0038*/ 	.byte	0x04, 0x1c
        /*003a*/ 	.short	(.L_13 - .L_12)


	//   ....[0]....
.L_12:
        /*003c*/ 	.word	0x000000b0


	//----- nvinfo : EIATTR_MAX_THREADS
	.align		4
.L_13:
        /*0040*/ 	.byte	0x04, 0x05
        /*0042*/ 	.short	(.L_15 - .L_14)
.L_14:
        /*0044*/ 	.word	0x0000000c
        /*0048*/ 	.word	0x00000001
        /*004c*/ 	.word	0x00000001


	//----- nvinfo : EIATTR_CBANK_PARAM_SIZE
	.align		4
.L_15:
        /*0050*/ 	.byte	0x03, 0x19
        /*0052*/ 	.short	0x0010


	//----- nvinfo : EIATTR_PARAM_CBANK
	.align		4
        /*0054*/ 	.byte	0x04, 0x0a
        /*0056*/ 	.short	(.L_17 - .L_16)
	.align		4
.L_16:
        /*0058*/ 	.word	index@(.nv.constant0.default_function_kernel)
        /*005c*/ 	.short	0x0380
        /*005e*/ 	.short	0x0010


	//----- nvinfo : EIATTR_SW_WAR
	.align		4
.L_17:
        /*0060*/ 	.byte	0x04, 0x36
        /*0062*/ 	.short	(.L_19 - .L_18)
.L_18:
        /*0064*/ 	.word	0x00000008
.L_19:


//--------------------- .nv.callgraph             --------------------------
	.section	.nv.callgraph,"",@"SHT_CUDA_CALLGRAPH"
	.align	4
	.sectionentsize	8
	.align		4
        /*0000*/ 	.word	0x00000000
	.align		4
        /*0004*/ 	.word	0xffffffff
	.align		4
        /*0008*/ 	.word	0x00000000
	.align		4
        /*000c*/ 	.word	0xfffffffe
	.align		4
        /*0010*/ 	.word	0x00000000
	.align		4
        /*0014*/ 	.word	0xfffffffd
	.align		4
        /*0018*/ 	.word	0x00000000
	.align		4
        /*001c*/ 	.word	0xfffffffc


//--------------------- .text.default_function_kernel --------------------------
	.section	.text.default_function_kernel,"ax",@progbits
	.align	128
        .global         default_function_kernel
        .type           default_function_kernel,@function
        .size           default_function_kernel,(.L_x_1 - default_function_kernel)
        .other          default_function_kernel,@"STO_CUDA_ENTRY STV_DEFAULT"
default_function_kernel:
.text.default_function_kernel:
[----:B------:R-:W-:Y:S01]  /*0000*/  LDC R1, c[0x0][0x37c] ;  /* 0x0000df00ff017b82 */ /* 0x000fe20000000800 */
[----:B------:R-:W0:Y:S07]  /*0010*/  S2R R7, SR_CTAID.X ;  /* 0x0000000000077919 */ /* 0x000e2e0000002500 */
[----:B------:R-:W1:Y:S01]  /*0020*/  LDC.64 R2, c[0x0][0x380] ;  /* 0x0000e000ff027b82 */ /* 0x000e620000000a00 */
[----:B------:R-:W2:Y:S01]  /*0030*/  LDCU.64 UR4, c[0x0][0x358] ;  /* 0x00006b00ff0477ac */ /* 0x000ea20008000a00 */
[----:B------:R-:W0:Y:S06]  /*0040*/  S2R R0, SR_TID.X ;  /* 0x0000000000007919 */ /* 0x000e2c0000002100 */
[----:B------:R-:W3:Y:S01]  /*0050*/  LDC.64 R4, c[0x0][0x388] ;  /* 0x0000e200ff047b82 */ /* 0x000ee20000000a00 */
[----:B0-----:R-:W-:-:S04]  /*0060*/  IMAD R7, R7, 0xc, R0 ;  /* 0x0000000c07077824 */ /* 0x001fc800078e0200 */
[----:B-1----:R-:W-:-:S06]  /*0070*/  IMAD.WIDE.U32 R2, R7, 0x4, R2 ;  /* 0x0000000407027825 */ /* 0x002fcc00078e0002 */
[----:B--2---:R-:W2:Y:S01]  /*0080*/  LDG.E.CONSTANT R3, desc[UR4][R2.64] ;  /* 0x0000000402037981 */ /* 0x004ea2000c1e9900 */
[----:B---3--:R-:W-:-:S05]  /*0090*/  IMAD.WIDE.U32 R4, R7, 0x4, R4 ;  /* 0x0000000407047825 */ /* 0x008fca00078e0004 */
[----:B--2---:R-:W-:Y:S01]  /*00a0*/  STG.E desc[UR4][R4.64], R3 ;  /* 0x0000000304007986 */ /* 0x004fe2000c101904 */
[----:B------:R-:W-:Y:S05]  /*00b0*/  EXIT ;  /* 0x000000000000794d */ /* 0x000fea0003800000 */
.L_x_0:
[----:B------:R-:W-:-:S00]  /*00c0*/  BRA `(.L_x_0) ;  /* 0xfffffffc00fc7947 */ /* 0x000fc0000383ffff */
[----:B------:R-:W-:-:S00]  /*00d0*/  NOP ;  /* 0x0000000000007918 */ /* 0x000fc00000000000 */
        /* <DEDUP_REMOVED lines=10> */
.L_x_1:


//--------------------- .nv.shared.reserved.0     --------------------------
	.section	.nv.shared.reserved.0,"aw",@nobits
	.weak		__nv_reservedSMEM_offset_0_alias
	.size		__nv_reservedSMEM_offset_0_alias, 0, 64
	.other		__nv_reservedSMEM_offset_0_alias,@"STO_CUDA_RESERVED_SHARED STV_DEFAULT"
__nv_reservedSMEM_offset_0_alias:
	.zero		0
	.zero		64


//--------------------- .nv.constant0.default_function_kernel --------------------------
	.section	.nv.constant0.default_function_kernel,"a",@progbits
	.sectionflags	@""
	.align	4
.nv.constant0.default_function_kernel:
	.zero		912


//--------------------- SYMBOLS --------------------------

	.type		.nv.reservedSmem.offset0,@object
	.size		.nv.reservedSmem.offset0,0x4
